//
// Generated by NVIDIA NVVM Compiler
//
// Compiler Build ID: CL-36424714
// Cuda compilation tools, release 13.0, V13.0.88
// Based on NVVM 20.0.0
//

.version 9.0
.target sm_100
.address_size 64

	// .globl	_Z15sumArraysOnGPUNPfS_S_i
.extern .func  (.param .b32 func_retval0) vprintf
(
	.param .b64 vprintf_param_0,
	.param .b64 vprintf_param_1
)
;
.global .align 1 .b8 $str[43] = {32, 37, 102, 32, 43, 32, 37, 102, 32, 61, 32, 37, 102, 32, 32, 32, 79, 110, 32, 71, 80, 85, 58, 98, 108, 111, 99, 107, 32, 37, 100, 32, 116, 104, 114, 101, 97, 100, 32, 37, 100, 10};

.visible .entry _Z15sumArraysOnGPUNPfS_S_i(
	.param .u64 .ptr .align 1 _Z15sumArraysOnGPUNPfS_S_i_param_0,
	.param .u64 .ptr .align 1 _Z15sumArraysOnGPUNPfS_S_i_param_1,
	.param .u64 .ptr .align 1 _Z15sumArraysOnGPUNPfS_S_i_param_2,
	.param .u32 _Z15sumArraysOnGPUNPfS_S_i_param_3
)
{
	.local .align 16 .b8 	__local_depot0[32];
	.reg .b64 	%SP;
	.reg .b64 	%SPL;
	.reg .pred 	%p<2>;
	.reg .b32 	%r<8>;
	.reg .b32 	%f<9>;
	.reg .b64 	%rd<20>;
	.reg .b64 	%fd<4>;

	mov.u64 	%SPL, __local_depot0;
	cvta.local.u64 	%SP, %SPL;
	ld.param.u64 	%rd4, [_Z15sumArraysOnGPUNPfS_S_i_param_0];
	ld.param.u64 	%rd5, [_Z15sumArraysOnGPUNPfS_S_i_param_1];
	ld.param.u64 	%rd6, [_Z15sumArraysOnGPUNPfS_S_i_param_2];
	ld.param.u32 	%r4, [_Z15sumArraysOnGPUNPfS_S_i_param_3];
	cvta.to.global.u64 	%rd1, %rd6;
	cvta.to.global.u64 	%rd2, %rd5;
	cvta.to.global.u64 	%rd3, %rd4;
	mov.u32 	%r1, %ctaid.x;
	mov.u32 	%r5, %ntid.x;
	mov.u32 	%r2, %tid.x;
	mad.lo.s32 	%r3, %r1, %r5, %r2;
	setp.lt.s32 	%p1, %r3, %r4;
	@%p1 bra 	$L__BB0_2;
	mul.wide.s32 	%rd7, %r3, 4;
	add.s64 	%rd8, %rd1, %rd7;
	ld.global.f32 	%f8, [%rd8];
	bra.uni 	$L__BB0_3;
$L__BB0_2:
	mul.wide.s32 	%rd9, %r3, 4;
	add.s64 	%rd10, %rd3, %rd9;
	ld.global.f32 	%f4, [%rd10];
	add.s64 	%rd11, %rd2, %rd9;
	ld.global.f32 	%f5, [%rd11];
	add.f32 	%f8, %f4, %f5;
	add.s64 	%rd12, %rd1, %rd9;
	st.global.f32 	[%rd12], %f8;
$L__BB0_3:
	add.u64 	%rd13, %SP, 0;
	add.u64 	%rd14, %SPL, 0;
	mul.wide.s32 	%rd15, %r3, 4;
	add.s64 	%rd16, %rd3, %rd15;
	ld.global.f32 	%f6, [%rd16];
	cvt.f64.f32 	%fd1, %f6;
	add.s64 	%rd17, %rd2, %rd15;
	ld.global.f32 	%f7, [%rd17];
	cvt.f64.f32 	%fd2, %f7;
	cvt.f64.f32 	%fd3, %f8;
	st.local.v2.f64 	[%rd14], {%fd1, %fd2};
	st.local.f64 	[%rd14+16], %fd3;
	st.local.v2.u32 	[%rd14+24], {%r1, %r2};
	mov.u64 	%rd18, $str;
	cvta.global.u64 	%rd19, %rd18;
	{ // callseq 0, 0
	.param .b64 param0;
	st.param.b64 	[param0], %rd19;
	.param .b64 param1;
	st.param.b64 	[param1], %rd13;
	.param .b32 retval0;
	call.uni (retval0), 
	vprintf, 
	(
	param0, 
	param1
	);
	ld.param.b32 	%r6, [retval0];
	} // callseq 0
	ret;

}


// ===== COMPILED SASS (sm_100) =====

	.target	sm_100

	.elftype	@"ET_EXEC"


//--------------------- .note.nv.tkinfo           --------------------------
	.section	.note.nv.tkinfo,"",@"SHT_NOTE"
	.sectionflags	@"SHF_NOTE_NV_TKINFO"
	.tkinfo
        /*0018*/ 	.word	0x00000002
        /*0030*/ 	.string	""
        /*0030*/ 	.string	"ptxas"
        /*0030*/ 	.string	"Cuda compilation tools, release 13.0, V13.0.88"
        /*0030*/ 	.string	"Build cuda_13.0.r13.0/compiler.36424714_0"
        /*0030*/ 	.string	"-arch sm_100 -m 64 "



//--------------------- .note.nv.cuinfo           --------------------------
	.section	.note.nv.cuinfo,"",@"SHT_NOTE"
	.sectionflags	@"SHF_NOTE_NV_CUINFO"
        /*0018*/ 	.short	0x0002
        /*001a*/ 	.short	0x0064
        /*001c*/ 	.short	0x0082
	.zero		2


//--------------------- .nv.info                  --------------------------
	.section	.nv.info,"",@"SHT_CUDA_INFO"
	.align	4


	//----- nvinfo : EIATTR_REGCOUNT
	.align		4
        /*0000*/ 	.byte	0x04, 0x2f
        /*0002*/ 	.short	(.L_2 - .L_1)
	.align		4
.L_1:
        /*0004*/ 	.word	index@(_Z15sumArraysOnGPUNPfS_S_i)
        /*0008*/ 	.word	0x00000018


	//----- nvinfo : EIATTR_FRAME_SIZE
	.align		4
.L_2:
        /*000c*/ 	.byte	0x04, 0x11
        /*000e*/ 	.short	(.L_4 - .L_3)
	.align		4
.L_3:
        /*0010*/ 	.word	index@(_Z15sumArraysOnGPUNPfS_S_i)
        /*0014*/ 	.word	0x00000020


	//----- nvinfo : EIATTR_MIN_STACK_SIZE
	.align		4
.L_4:
        /*0018*/ 	.byte	0x04, 0x12
        /*001a*/ 	.short	(.L_6 - .L_5)
	.align		4
.L_5:
        /*001c*/ 	.word	index@(_Z15sumArraysOnGPUNPfS_S_i)
        /*0020*/ 	.word	0x00000020
.L_6:


//--------------------- .nv.compat                --------------------------
	.section	.nv.compat,"",@"SHT_CUDA_COMPAT_INFO"
	.align	4
        /*0000*/ 	.byte	0x02, 0x09, 0x00, 0x00, 0x02, 0x02, 0x01, 0x00, 0x02, 0x05, 0x05, 0x00, 0x03, 0x07, 0x01, 0x01
        /*0010*/ 	.byte	0x02, 0x03, 0x00, 0x00, 0x02, 0x06, 0x01, 0x00, 0x04, 0x0b, 0x08, 0x00, 0x09, 0x00, 0x00, 0x00
        /*0020*/ 	.byte	0x00, 0x00, 0x00, 0x00


//--------------------- .nv.info._Z15sumArraysOnGPUNPfS_S_i --------------------------
	.section	.nv.info._Z15sumArraysOnGPUNPfS_S_i,"",@"SHT_CUDA_INFO"
	.sectionflags	@""
	.align	4


	//----- nvinfo : EIATTR_CUDA_API_VERSION
	.align		4
        /*0000*/ 	.byte	0x04, 0x37
        /*0002*/ 	.short	(.L_8 - .L_7)
.L_7:
        /*0004*/ 	.word	0x00000082


	//----- nvinfo : EIATTR_KPARAM_INFO
	.align		4
.L_8:
        /*0008*/ 	.byte	0x04, 0x17
        /*000a*/ 	.short	(.L_10 - .L_9)
.L_9:
        /*000c*/ 	.word	0x00000000
        /*0010*/ 	.short	0x0003
        /*0012*/ 	.short	0x0018
        /*0014*/ 	.byte	0x00, 0xf0, 0x11, 0x00


	//----- nvinfo : EIATTR_KPARAM_INFO
	.align		4
.L_10:
        /*0018*/ 	.byte	0x04, 0x17
        /*001a*/ 	.short	(.L_12 - .L_11)
.L_11:
        /*001c*/ 	.word	0x00000000
        /*0020*/ 	.short	0x0002
        /*0022*/ 	.short	0x0010
        /*0024*/ 	.byte	0x00, 0xf5, 0x21, 0x00


	//----- nvinfo : EIATTR_KPARAM_INFO
	.align		4
.L_12:
        /*0028*/ 	.byte	0x04, 0x17
        /*002a*/ 	.short	(.L_14 - .L_13)
.L_13:
        /*002c*/ 	.word	0x00000000
        /*0030*/ 	.short	0x0001
        /*0032*/ 	.short	0x0008
        /*0034*/ 	.byte	0x00, 0xf5, 0x21, 0x00


	//----- nvinfo : EIATTR_KPARAM_INFO
	.align		4
.L_14:
        /*0038*/ 	.byte	0x04, 0x17
        /*003a*/ 	.short	(.L_16 - .L_15)
.L_15:
        /*003c*/ 	.word	0x00000000
        /*0040*/ 	.short	0x0000
        /*0042*/ 	.short	0x0000
        /*0044*/ 	.byte	0x00, 0xf5, 0x21, 0x00


	//----- nvinfo : EIATTR_SPARSE_MMA_MASK
	.align		4
.L_16:
        /*0048*/ 	.byte	0x03, 0x50
        /*004a*/ 	.short	0x0000


	//----- nvinfo : EIATTR_MAXREG_COUNT
	.align		4
        /*004c*/ 	.byte	0x03, 0x1b
        /*004e*/ 	.short	0x00ff


	//----- nvinfo : EIATTR_EXTERNS
	.align		4
        /*0050*/ 	.byte	0x04, 0x0f
        /*0052*/ 	.short	(.L_18 - .L_17)


	//   ....[0]....
	.align		4
.L_17:
        /*0054*/ 	.word	index@(vprintf)


	//----- nvinfo : EIATTR_MERCURY_ISA_VERSION
	.align		4
.L_18:
        /*0058*/ 	.byte	0x03, 0x5f
        /*005a*/ 	.short	0x0101


	//----- nvinfo : EIATTR_VRC_CTA_INIT_COUNT
	.align		4
        /*005c*/ 	.byte	0x02, 0x4a
	.zero		1
	.zero		1


	//----- nvinfo : EIATTR_SYSCALL_OFFSETS
	.align		4
        /*0060*/ 	.byte	0x04, 0x46
        /*0062*/ 	.short	(.L_20 - .L_19)


	//   ....[0]....
.L_19:
        /*0064*/ 	.word	0x00000260


	//----- nvinfo : EIATTR_EXIT_INSTR_OFFSETS
	.align		4
.L_20:
        /*0068*/ 	.byte	0x04, 0x1c
        /*006a*/ 	.short	(.L_22 - .L_21)


	//   ....[0]....
.L_21:
        /*006c*/ 	.word	0x00000270


	//----- nvinfo : EIATTR_CBANK_PARAM_SIZE
	.align		4
.L_22:
        /*0070*/ 	.byte	0x03, 0x19
        /*0072*/ 	.short	0x001c


	//----- nvinfo : EIATTR_PARAM_CBANK
	.align		4
        /*0074*/ 	.byte	0x04, 0x0a
        /*0076*/ 	.short	(.L_24 - .L_23)
	.align		4
.L_23:
        /*0078*/ 	.word	index@(.nv.constant0._Z15sumArraysOnGPUNPfS_S_i)
        /*007c*/ 	.short	0x0380
        /*007e*/ 	.short	0x001c


	//----- nvinfo : EIATTR_SW_WAR
	.align		4
.L_24:
        /*0080*/ 	.byte	0x04, 0x36
        /*0082*/ 	.short	(.L_26 - .L_25)
.L_25:
        /*0084*/ 	.word	0x00000008
.L_26:


//--------------------- .nv.callgraph             --------------------------
	.section	.nv.callgraph,"",@"SHT_CUDA_CALLGRAPH"
	.align	4
	.sectionentsize	8
	.align		4
        /*0000*/ 	.word	0x00000000
	.align		4
        /*0004*/ 	.word	0xffffffff
	.align		4
        /*0008*/ 	.word	index@(_Z15sumArraysOnGPUNPfS_S_i)
	.align		4
        /*000c*/ 	.word	index@(vprintf)
	.align		4
        /*0010*/ 	.word	0x00000000
	.align		4
        /*0014*/ 	.word	0xfffffffe
	.align		4
        /*0018*/ 	.word	0x00000000
	.align		4
        /*001c*/ 	.word	0xfffffffd
	.align		4
        /*0020*/ 	.word	0x00000000
	.align		4
        /*0024*/ 	.word	0xfffffffc


//--------------------- .nv.constant4             --------------------------
	.section	.nv.constant4,"a",@progbits
	.align	8
	.align		8
.nv.constant4:
        /*0000*/ 	.dword	vprintf
	.align		8
        /*0008*/ 	.dword	$str


//--------------------- .text._Z15sumArraysOnGPUNPfS_S_i --------------------------
	.section	.text._Z15sumArraysOnGPUNPfS_S_i,"ax",@progbits
	.align	128
        .global         _Z15sumArraysOnGPUNPfS_S_i
        .type           _Z15sumArraysOnGPUNPfS_S_i,@function
        .size           _Z15sumArraysOnGPUNPfS_S_i,(.L_x_2 - _Z15sumArraysOnGPUNPfS_S_i)
        .other          _Z15sumArraysOnGPUNPfS_S_i,@"STO_CUDA_ENTRY STV_DEFAULT"
_Z15sumArraysOnGPUNPfS_S_i:
.text._Z15sumArraysOnGPUNPfS_S_i:
[----:B------:R-:W0:Y:S01]  /*0000*/  LDC R1, c[0x0][0x37c] ;  /* 0x0000df00ff017b82 */ /* 0x000e220000000800 */
[----:B------:R-:W1:Y:S01]  /*0010*/  S2R R2, SR_CTAID.X ;  /* 0x0000000000027919 */ /* 0x000e620000002500 */
[----:B------:R-:W2:Y:S06]  /*0020*/  LDCU UR6, c[0x0][0x2fc] ;  /* 0x00005f80ff0677ac */ /* 0x000eac0008000800 */
[----:B------:R-:W3:Y:S01]  /*0030*/  LDC.64 R6, c[0x0][0x390] ;  /* 0x0000e400ff067b82 */ /* 0x000ee20000000a00 */
[----:B0-----:R-:W-:Y:S01]  /*0040*/  IADD3 R1, PT, PT, R1, -0x20, RZ ;  /* 0xffffffe001017810 */ /* 0x001fe20007ffe0ff */
[----:B------:R-:W1:Y:S01]  /*0050*/  S2R R3, SR_TID.X ;  /* 0x0000000000037919 */ /* 0x000e620000002100 */
[----:B------:R-:W1:Y:S01]  /*0060*/  LDCU UR7, c[0x0][0x360] ;  /* 0x00006c00ff0777ac */ /* 0x000e620008000800 */
[----:B------:R-:W0:Y:S04]  /*0070*/  LDCU UR8, c[0x0][0x398] ;  /* 0x00007300ff0877ac */ /* 0x000e280008000800 */
[----:B------:R-:W4:Y:S01]  /*0080*/  LDC.64 R16, c[0x0][0x380] ;  /* 0x0000e000ff107b82 */ /* 0x000f220000000a00 */
[----:B------:R-:W5:Y:S07]  /*0090*/  LDCU.64 UR4, c[0x0][0x358] ;  /* 0x00006b00ff0477ac */ /* 0x000f6e0008000a00 */
[----:B------:R-:W2:Y:S01]  /*00a0*/  LDC.64 R18, c[0x0][0x388] ;  /* 0x0000e200ff127b82 */ /* 0x000ea20000000a00 */
[----:B-1----:R-:W-:-:S04]  /*00b0*/  IMAD R5, R2, UR7, R3 ;  /* 0x0000000702057c24 */ /* 0x002fc8000f8e0203 */
[C---:B---3--:R-:W-:Y:S01]  /*00c0*/  IMAD.WIDE R6, R5.reuse, 0x4, R6 ;  /* 0x0000000405067825 */ /* 0x048fe200078e0206 */
[C---:B0-----:R-:W-:Y:S02]  /*00d0*/  ISETP.GE.AND P0, PT, R5.reuse, UR8, PT ;  /* 0x0000000805007c0c */ /* 0x041fe4000bf06270 */
[----:B------:R-:W-:Y:S01]  /*00e0*/  MOV R14, 0x0 ;  /* 0x00000000000e7802 */ /* 0x000fe20000000f00 */
[C---:B----4-:R-:W-:Y:S01]  /*00f0*/  IMAD.WIDE R16, R5.reuse, 0x4, R16 ;  /* 0x0000000405107825 */ /* 0x050fe200078e0210 */
[----:B------:R-:W-:Y:S01]  /*0100*/  STL.64 [R1+0x18], R2 ;  /* 0x0000180201007387 */ /* 0x000fe20000100a00 */
[----:B------:R-:W0:Y:S02]  /*0110*/  LDCU.64 UR8, c[0x4][0x8] ;  /* 0x01000100ff0877ac */ /* 0x000e240008000a00 */
[----:B--2---:R-:W-:-:S06]  /*0120*/  IMAD.WIDE R18, R5, 0x4, R18 ;  /* 0x0000000405127825 */ /* 0x004fcc00078e0212 */
[----:B-----5:R-:W2:Y:S04]  /*0130*/  @P0 LDG.E R0, desc[UR4][R6.64] ;  /* 0x0000000406000981 */ /* 0x020ea8000c1e1900 */
[----:B------:R-:W3:Y:S04]  /*0140*/  @!P0 LDG.E R4, desc[UR4][R16.64] ;  /* 0x0000000410048981 */ /* 0x000ee8000c1e1900 */
[----:B------:R-:W3:Y:S02]  /*0150*/  @!P0 LDG.E R5, desc[UR4][R18.64] ;  /* 0x0000000412058981 */ /* 0x000ee4000c1e1900 */
[----:B---3--:R-:W-:-:S05]  /*0160*/  @!P0 FADD R0, R4, R5 ;  /* 0x0000000504008221 */ /* 0x008fca0000000000 */
[----:B------:R1:W-:Y:S04]  /*0170*/  @!P0 STG.E desc[UR4][R6.64], R0 ;  /* 0x0000000006008986 */ /* 0x0003e8000c101904 */
[----:B------:R-:W3:Y:S04]  /*0180*/  LDG.E R5, desc[UR4][R16.64] ;  /* 0x0000000410057981 */ /* 0x000ee8000c1e1900 */
[----:B------:R-:W4:Y:S01]  /*0190*/  LDG.E R10, desc[UR4][R18.64] ;  /* 0x00000004120a7981 */ /* 0x000f22000c1e1900 */
[----:B--2---:R-:W2:Y:S01]  /*01a0*/  F2F.F64.F32 R12, R0 ;  /* 0x00000000000c7310 */ /* 0x004ea20000201800 */
[----:B------:R-:W1:Y:S01]  /*01b0*/  LDCU UR4, c[0x0][0x2f8] ;  /* 0x00005f00ff0477ac */ /* 0x000e620008000800 */
[----:B------:R-:W3:Y:S01]  /*01c0*/  LDC.64 R14, c[0x4][R14] ;  /* 0x010000000e0e7b82 */ /* 0x000ee20000000a00 */
[----:B0-----:R-:W-:Y:S01]  /*01d0*/  MOV R4, UR8 ;  /* 0x0000000800047c02 */ /* 0x001fe20008000f00 */
[----:B--2---:R0:W-:Y:S01]  /*01e0*/  STL.64 [R1+0x10], R12 ;  /* 0x0000100c01007387 */ /* 0x0041e20000100a00 */
[----:B-1----:R-:W-:-:S04]  /*01f0*/  IADD3 R6, P0, PT, R1, UR4, RZ ;  /* 0x0000000401067c10 */ /* 0x002fc8000ff1e0ff */
[----:B------:R-:W-:Y:S01]  /*0200*/  IADD3.X R7, PT, PT, RZ, UR6, RZ, P0, !PT ;  /* 0x00000006ff077c10 */ /* 0x000fe200087fe4ff */
[----:B---3--:R1:W-:Y:S08]  /*0210*/  F2F.F64.F32 R8, R5 ;  /* 0x0000000500087310 */ /* 0x0083f00000201800 */
[----:B----4-:R-:W2:Y:S01]  /*0220*/  F2F.F64.F32 R10, R10 ;  /* 0x0000000a000a7310 */ /* 0x010ea20000201800 */
[----:B-1----:R-:W-:Y:S01]  /*0230*/  MOV R5, UR9 ;  /* 0x0000000900057c02 */ /* 0x002fe20008000f00 */
[----:B--2---:R0:W-:Y:S06]  /*0240*/  STL.128 [R1], R8 ;  /* 0x0000000801007387 */ /* 0x0041ec0000100c00 */
[----:B------:R-:W-:-:S07]  /*0250*/  LEPC R20, `(.L_x_0) ;  /* 0x000000001014794e */ /* 0x000fce0000000000 */
[----:B0-----:R-:W-:Y:S05]  /*0260*/  CALL.ABS.NOINC R14 ;  /* 0x000000000e007343 */ /* 0x001fea0003c00000 */
.L_x_0:
[----:B------:R-:W-:Y:S05]  /*0270*/  EXIT ;  /* 0x000000000000794d */ /* 0x000fea0003800000 */
.L_x_1:
[----:B------:R-:W-:-:S00]  /*0280*/  BRA `(.L_x_1) ;  /* 0xfffffffc00fc7947 */ /* 0x000fc0000383ffff */
[----:B------:R-:W-:-:S00]  /*0290*/  NOP ;  /* 0x0000000000007918 */ /* 0x000fc00000000000 */
        /* <DEDUP_REMOVED lines=14> */
.L_x_2:


//--------------------- .nv.global.init           --------------------------
	.section	.nv.global.init,"aw",@progbits
.nv.global.init:
	.type		$str,@object
	.size		$str,(.L_0 - $str)
$str:
        /*0000*/ 	.byte	0x20, 0x25, 0x66, 0x20, 0x2b, 0x20, 0x25, 0x66, 0x20, 0x3d, 0x20, 0x25, 0x66, 0x20, 0x20, 0x20
        /*0010*/ 	.byte	0x4f, 0x6e, 0x20, 0x47, 0x50, 0x55, 0x3a, 0x62, 0x6c, 0x6f, 0x63, 0x6b, 0x20, 0x25, 0x64, 0x20
        /*0020*/ 	.byte	0x74, 0x68, 0x72, 0x65, 0x61, 0x64, 0x20, 0x25, 0x64, 0x0a, 0x00
.L_0:


//--------------------- .nv.shared.reserved.0     --------------------------
	.section	.nv.shared.reserved.0,"aw",@nobits
	.weak		__nv_reservedSMEM_offset_0_alias
	.size		__nv_reservedSMEM_offset_0_alias, 0, 64
	.other		__nv_reservedSMEM_offset_0_alias,@"STO_CUDA_RESERVED_SHARED STV_DEFAULT"
__nv_reservedSMEM_offset_0_alias:
	.zero		0
	.zero		64


//--------------------- .nv.constant0._Z15sumArraysOnGPUNPfS_S_i --------------------------
	.section	.nv.constant0._Z15sumArraysOnGPUNPfS_S_i,"a",@progbits
	.sectionflags	@""
	.align	4
.nv.constant0._Z15sumArraysOnGPUNPfS_S_i:
	.zero		924


//--------------------- SYMBOLS --------------------------

	.type		.nv.reservedSmem.offset0,@object
	.size		.nv.reservedSmem.offset0,0x4
	.type		vprintf,@function
